//
// Generated by NVIDIA NVVM Compiler
//
// Compiler Build ID: CL-36424714
// Cuda compilation tools, release 13.0, V13.0.88
// Based on NVVM 20.0.0
//

.version 9.0
.target sm_100
.address_size 64

	// .globl	_Z9VectorAddPfS_S_i

.visible .entry _Z9VectorAddPfS_S_i(
	.param .u64 .ptr .align 1 _Z9VectorAddPfS_S_i_param_0,
	.param .u64 .ptr .align 1 _Z9VectorAddPfS_S_i_param_1,
	.param .u64 .ptr .align 1 _Z9VectorAddPfS_S_i_param_2,
	.param .u32 _Z9VectorAddPfS_S_i_param_3
)
{
	.reg .pred 	%p<2>;
	.reg .b32 	%r<6>;
	.reg .b32 	%f<4>;
	.reg .b64 	%rd<11>;

	ld.param.u64 	%rd1, [_Z9VectorAddPfS_S_i_param_0];
	ld.param.u64 	%rd2, [_Z9VectorAddPfS_S_i_param_1];
	ld.param.u64 	%rd3, [_Z9VectorAddPfS_S_i_param_2];
	ld.param.u32 	%r2, [_Z9VectorAddPfS_S_i_param_3];
	mov.u32 	%r3, %ntid.x;
	mov.u32 	%r4, %ctaid.x;
	mov.u32 	%r5, %tid.x;
	mad.lo.s32 	%r1, %r3, %r4, %r5;
	setp.ge.s32 	%p1, %r1, %r2;
	@%p1 bra 	$L__BB0_2;
	cvta.to.global.u64 	%rd4, %rd1;
	cvta.to.global.u64 	%rd5, %rd2;
	cvta.to.global.u64 	%rd6, %rd3;
	mul.wide.s32 	%rd7, %r1, 4;
	add.s64 	%rd8, %rd4, %rd7;
	ld.global.f32 	%f1, [%rd8];
	add.s64 	%rd9, %rd5, %rd7;
	ld.global.f32 	%f2, [%rd9];
	add.f32 	%f3, %f1, %f2;
	add.s64 	%rd10, %rd6, %rd7;
	st.global.f32 	[%rd10], %f3;
$L__BB0_2:
	ret;

}


// ===== COMPILED SASS (sm_100) =====

	.target	sm_100

	.elftype	@"ET_EXEC"


//--------------------- .note.nv.tkinfo           --------------------------
	.section	.note.nv.tkinfo,"",@"SHT_NOTE"
	.sectionflags	@"SHF_NOTE_NV_TKINFO"
	.tkinfo
        /*0018*/ 	.word	0x00000002
        /*0030*/ 	.string	""
        /*0030*/ 	.string	"ptxas"
        /*0030*/ 	.string	"Cuda compilation tools, release 13.0, V13.0.88"
        /*0030*/ 	.string	"Build cuda_13.0.r13.0/compiler.36424714_0"
        /*0030*/ 	.string	"-arch sm_100 -m 64 "



//--------------------- .note.nv.cuinfo           --------------------------
	.section	.note.nv.cuinfo,"",@"SHT_NOTE"
	.sectionflags	@"SHF_NOTE_NV_CUINFO"
        /*0018*/ 	.short	0x0002
        /*001a*/ 	.short	0x0064
        /*001c*/ 	.short	0x0082
	.zero		2


//--------------------- .nv.info                  --------------------------
	.section	.nv.info,"",@"SHT_CUDA_INFO"
	.align	4


	//----- nvinfo : EIATTR_REGCOUNT
	.align		4
        /*0000*/ 	.byte	0x04, 0x2f
        /*0002*/ 	.short	(.L_1 - .L_0)
	.align		4
.L_0:
        /*0004*/ 	.word	index@(_Z9VectorAddPfS_S_i)
        /*0008*/ 	.word	0x0000000c


	//----- nvinfo : EIATTR_FRAME_SIZE
	.align		4
.L_1:
        /*000c*/ 	.byte	0x04, 0x11
        /*000e*/ 	.short	(.L_3 - .L_2)
	.align		4
.L_2:
        /*0010*/ 	.word	index@(_Z9VectorAddPfS_S_i)
        /*0014*/ 	.word	0x00000000


	//----- nvinfo : EIATTR_MIN_STACK_SIZE
	.align		4
.L_3:
        /*0018*/ 	.byte	0x04, 0x12
        /*001a*/ 	.short	(.L_5 - .L_4)
	.align		4
.L_4:
        /*001c*/ 	.word	index@(_Z9VectorAddPfS_S_i)
        /*0020*/ 	.word	0x00000000
.L_5:


//--------------------- .nv.compat                --------------------------
	.section	.nv.compat,"",@"SHT_CUDA_COMPAT_INFO"
	.align	4
        /*0000*/ 	.byte	0x02, 0x09, 0x00, 0x00, 0x02, 0x02, 0x01, 0x00, 0x02, 0x05, 0x05, 0x00, 0x03, 0x07, 0x01, 0x01
        /*0010*/ 	.byte	0x02, 0x03, 0x00, 0x00, 0x02, 0x06, 0x01, 0x00, 0x04, 0x0b, 0x08, 0x00, 0x09, 0x00, 0x00, 0x00
        /*0020*/ 	.byte	0x00, 0x00, 0x00, 0x00


//--------------------- .nv.info._Z9VectorAddPfS_S_i --------------------------
	.section	.nv.info._Z9VectorAddPfS_S_i,"",@"SHT_CUDA_INFO"
	.sectionflags	@""
	.align	4


	//----- nvinfo : EIATTR_CUDA_API_VERSION
	.align		4
        /*0000*/ 	.byte	0x04, 0x37
        /*0002*/ 	.short	(.L_7 - .L_6)
.L_6:
        /*0004*/ 	.word	0x00000082


	//----- nvinfo : EIATTR_KPARAM_INFO
	.align		4
.L_7:
        /*0008*/ 	.byte	0x04, 0x17
        /*000a*/ 	.short	(.L_9 - .L_8)
.L_8:
        /*000c*/ 	.word	0x00000000
        /*0010*/ 	.short	0x0003
        /*0012*/ 	.short	0x0018
        /*0014*/ 	.byte	0x00, 0xf0, 0x11, 0x00


	//----- nvinfo : EIATTR_KPARAM_INFO
	.align		4
.L_9:
        /*0018*/ 	.byte	0x04, 0x17
        /*001a*/ 	.short	(.L_11 - .L_10)
.L_10:
        /*001c*/ 	.word	0x00000000
        /*0020*/ 	.short	0x0002
        /*0022*/ 	.short	0x0010
        /*0024*/ 	.byte	0x00, 0xf5, 0x21, 0x00


	//----- nvinfo : EIATTR_KPARAM_INFO
	.align		4
.L_11:
        /*0028*/ 	.byte	0x04, 0x17
        /*002a*/ 	.short	(.L_13 - .L_12)
.L_12:
        /*002c*/ 	.word	0x00000000
        /*0030*/ 	.short	0x0001
        /*0032*/ 	.short	0x0008
        /*0034*/ 	.byte	0x00, 0xf5, 0x21, 0x00


	//----- nvinfo : EIATTR_KPARAM_INFO
	.align		4
.L_13:
        /*0038*/ 	.byte	0x04, 0x17
        /*003a*/ 	.short	(.L_15 - .L_14)
.L_14:
        /*003c*/ 	.word	0x00000000
        /*0040*/ 	.short	0x0000
        /*0042*/ 	.short	0x0000
        /*0044*/ 	.byte	0x00, 0xf5, 0x21, 0x00


	//----- nvinfo : EIATTR_SPARSE_MMA_MASK
	.align		4
.L_15:
        /*0048*/ 	.byte	0x03, 0x50
        /*004a*/ 	.short	0x0000


	//----- nvinfo : EIATTR_MAXREG_COUNT
	.align		4
        /*004c*/ 	.byte	0x03, 0x1b
        /*004e*/ 	.short	0x00ff


	//----- nvinfo : EIATTR_MERCURY_ISA_VERSION
	.align		4
        /*0050*/ 	.byte	0x03, 0x5f
        /*0052*/ 	.short	0x0101


	//----- nvinfo : EIATTR_VRC_CTA_INIT_COUNT
	.align		4
        /*0054*/ 	.byte	0x02, 0x4a
	.zero		1
	.zero		1


	//----- nvinfo : EIATTR_EXIT_INSTR_OFFSETS
	.align		4
        /*0058*/ 	.byte	0x04, 0x1c
        /*005a*/ 	.short	(.L_17 - .L_16)


	//   ....[0]....
.L_16:
        /*005c*/ 	.word	0x00000070


	//   ....[1]....
        /*0060*/ 	.word	0x00000130


	//----- nvinfo : EIATTR_CBANK_PARAM_SIZE
	.align		4
.L_17:
        /*0064*/ 	.byte	0x03, 0x19
        /*0066*/ 	.short	0x001c


	//----- nvinfo : EIATTR_PARAM_CBANK
	.align		4
        /*0068*/ 	.byte	0x04, 0x0a
        /*006a*/ 	.short	(.L_19 - .L_18)
	.align		4
.L_18:
        /*006c*/ 	.word	index@(.nv.constant0._Z9VectorAddPfS_S_i)
        /*0070*/ 	.short	0x0380
        /*0072*/ 	.short	0x001c


	//----- nvinfo : EIATTR_SW_WAR
	.align		4
.L_19:
        /*0074*/ 	.byte	0x04, 0x36
        /*0076*/ 	.short	(.L_21 - .L_20)
.L_20:
        /*0078*/ 	.word	0x00000008
.L_21:


//--------------------- .nv.callgraph             --------------------------
	.section	.nv.callgraph,"",@"SHT_CUDA_CALLGRAPH"
	.align	4
	.sectionentsize	8
	.align		4
        /*0000*/ 	.word	0x00000000
	.align		4
        /*0004*/ 	.word	0xffffffff
	.align		4
        /*0008*/ 	.word	0x00000000
	.align		4
        /*000c*/ 	.word	0xfffffffe
	.align		4
        /*0010*/ 	.word	0x00000000
	.align		4
        /*0014*/ 	.word	0xfffffffd
	.align		4
        /*0018*/ 	.word	0x00000000
	.align		4
        /*001c*/ 	.word	0xfffffffc


//--------------------- .text._Z9VectorAddPfS_S_i --------------------------
	.section	.text._Z9VectorAddPfS_S_i,"ax",@progbits
	.align	128
        .global         _Z9VectorAddPfS_S_i
        .type           _Z9VectorAddPfS_S_i,@function
        .size           _Z9VectorAddPfS_S_i,(.L_x_1 - _Z9VectorAddPfS_S_i)
        .other          _Z9VectorAddPfS_S_i,@"STO_CUDA_ENTRY STV_DEFAULT"
_Z9VectorAddPfS_S_i:
.text._Z9VectorAddPfS_S_i:
[----:B------:R-:W-:Y:S01]  /*0000*/  LDC R1, c[0x0][0x37c] ;  /* 0x0000df00ff017b82 */ /* 0x000fe20000000800 */
[----:B------:R-:W0:Y:S01]  /*0010*/  S2R R9, SR_CTAID.X ;  /* 0x0000000000097919 */ /* 0x000e220000002500 */
[----:B------:R-:W0:Y:S01]  /*0020*/  LDCU UR4, c[0x0][0x360] ;  /* 0x00006c00ff0477ac */ /* 0x000e220008000800 */
[----:B------:R-:W0:Y:S01]  /*0030*/  S2R R0, SR_TID.X ;  /* 0x0000000000007919 */ /* 0x000e220000002100 */
[----:B------:R-:W1:Y:S01]  /*0040*/  LDCU UR5, c[0x0][0x398] ;  /* 0x00007300ff0577ac */ /* 0x000e620008000800 */
[----:B0-----:R-:W-:-:S05]  /*0050*/  IMAD R9, R9, UR4, R0 ;  /* 0x0000000409097c24 */ /* 0x001fca000f8e0200 */
[----:B-1----:R-:W-:-:S13]  /*0060*/  ISETP.GE.AND P0, PT, R9, UR5, PT ;  /* 0x0000000509007c0c */ /* 0x002fda000bf06270 */
[----:B------:R-:W-:Y:S05]  /*0070*/  @P0 EXIT ;  /* 0x000000000000094d */ /* 0x000fea0003800000 */
[----:B------:R-:W0:Y:S01]  /*0080*/  LDC.64 R2, c[0x0][0x380] ;  /* 0x0000e000ff027b82 */ /* 0x000e220000000a00 */
[----:B------:R-:W1:Y:S07]  /*0090*/  LDCU.64 UR4, c[0x0][0x358] ;  /* 0x00006b00ff0477ac */ /* 0x000e6e0008000a00 */
[----:B------:R-:W2:Y:S08]  /*00a0*/  LDC.64 R4, c[0x0][0x388] ;  /* 0x0000e200ff047b82 */ /* 0x000eb00000000a00 */
[----:B------:R-:W3:Y:S01]  /*00b0*/  LDC.64 R6, c[0x0][0x390] ;  /* 0x0000e400ff067b82 */ /* 0x000ee20000000a00 */
[----:B0-----:R-:W-:-:S06]  /*00c0*/  IMAD.WIDE R2, R9, 0x4, R2 ;  /* 0x0000000409027825 */ /* 0x001fcc00078e0202 */
[----:B-1----:R-:W4:Y:S01]  /*00d0*/  LDG.E R2, desc[UR4][R2.64] ;  /* 0x0000000402027981 */ /* 0x002f22000c1e1900 */
[----:B--2---:R-:W-:-:S06]  /*00e0*/  IMAD.WIDE R4, R9, 0x4, R4 ;  /* 0x0000000409047825 */ /* 0x004fcc00078e0204 */
[----:B------:R-:W4:Y:S01]  /*00f0*/  LDG.E R5, desc[UR4][R4.64] ;  /* 0x0000000404057981 */ /* 0x000f22000c1e1900 */
[----:B---3--:R-:W-:-:S04]  /*0100*/  IMAD.WIDE R6, R9, 0x4, R6 ;  /* 0x0000000409067825 */ /* 0x008fc800078e0206 */
[----:B----4-:R-:W-:-:S05]  /*0110*/  FADD R9, R2, R5 ;  /* 0x0000000502097221 */ /* 0x010fca0000000000 */
[----:B------:R-:W-:Y:S01]  /*0120*/  STG.E desc[UR4][R6.64], R9 ;  /* 0x0000000906007986 */ /* 0x000fe2000c101904 */
[----:B------:R-:W-:Y:S05]  /*0130*/  EXIT ;  /* 0x000000000000794d */ /* 0x000fea0003800000 */
.L_x_0:
[----:B------:R-:W-:-:S00]  /*0140*/  BRA `(.L_x_0) ;  /* 0xfffffffc00fc7947 */ /* 0x000fc0000383ffff */
[----:B------:R-:W-:-:S00]  /*0150*/  NOP ;  /* 0x0000000000007918 */ /* 0x000fc00000000000 */
        /* <DEDUP_REMOVED lines=10> */
.L_x_1:


//--------------------- .nv.shared.reserved.0     --------------------------
	.section	.nv.shared.reserved.0,"aw",@nobits
	.weak		__nv_reservedSMEM_offset_0_alias
	.size		__nv_reservedSMEM_offset_0_alias, 0, 64
	.other		__nv_reservedSMEM_offset_0_alias,@"STO_CUDA_RESERVED_SHARED STV_DEFAULT"
__nv_reservedSMEM_offset_0_alias:
	.zero		0
	.zero		64


//--------------------- .nv.constant0._Z9VectorAddPfS_S_i --------------------------
	.section	.nv.constant0._Z9VectorAddPfS_S_i,"a",@progbits
	.sectionflags	@""
	.align	4
.nv.constant0._Z9VectorAddPfS_S_i:
	.zero		924


//--------------------- SYMBOLS --------------------------

	.type		.nv.reservedSmem.offset0,@object
	.size		.nv.reservedSmem.offset0,0x4
